//
// Generated by NVIDIA NVVM Compiler
//
// Compiler Build ID: CL-36424714
// Cuda compilation tools, release 13.0, V13.0.88
// Based on NVVM 20.0.0
//

.version 9.0
.target sm_100
.address_size 64

	// .globl	_Z16debug_msm_kernelP11AffinePointPKS_PK12FieldElementm
.extern .func  (.param .b32 func_retval0) vprintf
(
	.param .b64 vprintf_param_0,
	.param .b64 vprintf_param_1
)
;
.const .align 8 .b8 BN254_FQ_MOD[32] = {71, 253, 124, 216, 22, 140, 32, 60, 141, 202, 113, 104, 145, 106, 129, 151, 93, 88, 129, 129, 182, 69, 80, 184, 41, 160, 49, 225, 114, 78, 100, 48};
.const .align 8 .b8 BN254_FQ_R2[32] = {137, 250, 138, 83, 91, 252, 44, 243, 251, 1, 69, 212, 17, 25, 231, 181, 246, 127, 65, 10, 255, 30, 171, 71, 31, 53, 184, 202, 113, 159, 216, 6};
.const .align 8 .u64 BN254_FQ_NINV = -8659850874718887031;
.global .align 1 .b8 $str[29] = {10, 61, 61, 61, 32, 71, 80, 85, 32, 68, 101, 98, 117, 103, 32, 80, 111, 105, 110, 116, 32, 37, 100, 32, 61, 61, 61, 10};
.global .align 1 .b8 $str$1[42] = {80, 111, 105, 110, 116, 32, 88, 58, 32, 37, 48, 49, 54, 108, 108, 120, 95, 37, 48, 49, 54, 108, 108, 120, 95, 37, 48, 49, 54, 108, 108, 120, 95, 37, 48, 49, 54, 108, 108, 120, 10};
.global .align 1 .b8 $str$2[41] = {83, 99, 97, 108, 97, 114, 58, 32, 37, 48, 49, 54, 108, 108, 120, 95, 37, 48, 49, 54, 108, 108, 120, 95, 37, 48, 49, 54, 108, 108, 120, 95, 37, 48, 49, 54, 108, 108, 120, 10};
.global .align 1 .b8 $str$3[24] = {71, 80, 85, 32, 80, 111, 105, 110, 116, 32, 37, 100, 32, 99, 111, 109, 112, 108, 101, 116, 101, 100, 10};

.visible .entry _Z16debug_msm_kernelP11AffinePointPKS_PK12FieldElementm(
	.param .u64 .ptr .align 1 _Z16debug_msm_kernelP11AffinePointPKS_PK12FieldElementm_param_0,
	.param .u64 .ptr .align 1 _Z16debug_msm_kernelP11AffinePointPKS_PK12FieldElementm_param_1,
	.param .u64 .ptr .align 1 _Z16debug_msm_kernelP11AffinePointPKS_PK12FieldElementm_param_2,
	.param .u64 _Z16debug_msm_kernelP11AffinePointPKS_PK12FieldElementm_param_3
)
{
	.local .align 16 .b8 	__local_depot0[32];
	.reg .b64 	%SP;
	.reg .b64 	%SPL;
	.reg .pred 	%p<5>;
	.reg .b32 	%r<18>;
	.reg .b64 	%rd<46>;

	mov.u64 	%SPL, __local_depot0;
	cvta.local.u64 	%SP, %SPL;
	ld.param.u64 	%rd8, [_Z16debug_msm_kernelP11AffinePointPKS_PK12FieldElementm_param_0];
	ld.param.u64 	%rd6, [_Z16debug_msm_kernelP11AffinePointPKS_PK12FieldElementm_param_1];
	ld.param.u64 	%rd7, [_Z16debug_msm_kernelP11AffinePointPKS_PK12FieldElementm_param_2];
	ld.param.u64 	%rd9, [_Z16debug_msm_kernelP11AffinePointPKS_PK12FieldElementm_param_3];
	cvta.to.global.u64 	%rd1, %rd8;
	add.u64 	%rd10, %SP, 0;
	add.u64 	%rd2, %SPL, 0;
	mov.u32 	%r2, %ctaid.x;
	mov.u32 	%r3, %ntid.x;
	mov.u32 	%r4, %tid.x;
	mad.lo.s32 	%r5, %r2, %r3, %r4;
	cvt.s64.s32 	%rd3, %r5;
	setp.le.u64 	%p1, %rd9, %rd3;
	@%p1 bra 	$L__BB0_7;
	cvt.u32.u64 	%r6, %rd3;
	setp.lt.s32 	%p2, %r6, 5;
	@%p2 bra 	$L__BB0_3;
	mul.wide.u32 	%rd43, %r6, 64;
	add.s64 	%rd44, %rd1, %rd43;
	mov.b64 	%rd45, 0;
	st.global.u64 	[%rd44], %rd45;
	st.global.u64 	[%rd44+8], %rd45;
	st.global.u64 	[%rd44+16], %rd45;
	st.global.u64 	[%rd44+24], %rd45;
	st.global.u64 	[%rd44+32], %rd45;
	st.global.u64 	[%rd44+40], %rd45;
	st.global.u64 	[%rd44+48], %rd45;
	st.global.u64 	[%rd44+56], %rd45;
	bra.uni 	$L__BB0_7;
$L__BB0_3:
	cvta.to.global.u64 	%rd11, %rd6;
	shl.b64 	%rd12, %rd3, 6;
	add.s64 	%rd4, %rd11, %rd12;
	cvta.to.global.u64 	%rd5, %rd7;
	setp.ne.s32 	%p3, %r6, 0;
	@%p3 bra 	$L__BB0_5;
	shl.b64 	%rd13, %rd3, 5;
	add.s64 	%rd14, %rd5, %rd13;
	mov.b32 	%r7, 0;
	st.local.u32 	[%rd2], %r7;
	mov.u64 	%rd15, $str;
	cvta.global.u64 	%rd16, %rd15;
	{ // callseq 0, 0
	.param .b64 param0;
	st.param.b64 	[param0], %rd16;
	.param .b64 param1;
	st.param.b64 	[param1], %rd10;
	.param .b32 retval0;
	call.uni (retval0), 
	vprintf, 
	(
	param0, 
	param1
	);
	ld.param.b32 	%r8, [retval0];
	} // callseq 0
	ld.global.u64 	%rd18, [%rd4+24];
	ld.global.u64 	%rd19, [%rd4+16];
	ld.global.u64 	%rd20, [%rd4+8];
	ld.global.u64 	%rd21, [%rd4];
	st.local.v2.u64 	[%rd2], {%rd18, %rd19};
	st.local.v2.u64 	[%rd2+16], {%rd20, %rd21};
	mov.u64 	%rd22, $str$1;
	cvta.global.u64 	%rd23, %rd22;
	{ // callseq 1, 0
	.param .b64 param0;
	st.param.b64 	[param0], %rd23;
	.param .b64 param1;
	st.param.b64 	[param1], %rd10;
	.param .b32 retval0;
	call.uni (retval0), 
	vprintf, 
	(
	param0, 
	param1
	);
	ld.param.b32 	%r10, [retval0];
	} // callseq 1
	ld.global.u64 	%rd24, [%rd14+24];
	ld.global.u64 	%rd25, [%rd14+16];
	ld.global.u64 	%rd26, [%rd14+8];
	ld.global.u64 	%rd27, [%rd14];
	st.local.v2.u64 	[%rd2], {%rd24, %rd25};
	st.local.v2.u64 	[%rd2+16], {%rd26, %rd27};
	mov.u64 	%rd28, $str$2;
	cvta.global.u64 	%rd29, %rd28;
	{ // callseq 2, 0
	.param .b64 param0;
	st.param.b64 	[param0], %rd29;
	.param .b64 param1;
	st.param.b64 	[param1], %rd10;
	.param .b32 retval0;
	call.uni (retval0), 
	vprintf, 
	(
	param0, 
	param1
	);
	ld.param.b32 	%r12, [retval0];
	} // callseq 2
$L__BB0_5:
	setp.ne.s32 	%p4, %r6, 0;
	add.s64 	%rd31, %rd1, %rd12;
	ld.global.u64 	%rd32, [%rd4];
	ld.global.u64 	%rd33, [%rd4+8];
	ld.global.u64 	%rd34, [%rd4+16];
	ld.global.u64 	%rd35, [%rd4+24];
	ld.global.u64 	%rd36, [%rd4+32];
	ld.global.u64 	%rd37, [%rd4+40];
	ld.global.u64 	%rd38, [%rd4+48];
	ld.global.u64 	%rd39, [%rd4+56];
	st.global.u64 	[%rd31], %rd32;
	st.global.u64 	[%rd31+8], %rd33;
	st.global.u64 	[%rd31+16], %rd34;
	st.global.u64 	[%rd31+24], %rd35;
	st.global.u64 	[%rd31+32], %rd36;
	st.global.u64 	[%rd31+40], %rd37;
	st.global.u64 	[%rd31+48], %rd38;
	st.global.u64 	[%rd31+56], %rd39;
	@%p4 bra 	$L__BB0_7;
	mov.b32 	%r14, 0;
	st.local.u32 	[%rd2], %r14;
	mov.u64 	%rd40, $str$3;
	cvta.global.u64 	%rd41, %rd40;
	{ // callseq 3, 0
	.param .b64 param0;
	st.param.b64 	[param0], %rd41;
	.param .b64 param1;
	st.param.b64 	[param1], %rd10;
	.param .b32 retval0;
	call.uni (retval0), 
	vprintf, 
	(
	param0, 
	param1
	);
	ld.param.b32 	%r15, [retval0];
	} // callseq 3
$L__BB0_7:
	ret;

}


// ===== COMPILED SASS (sm_100) =====

	.target	sm_100

	.elftype	@"ET_EXEC"


//--------------------- .note.nv.tkinfo           --------------------------
	.section	.note.nv.tkinfo,"",@"SHT_NOTE"
	.sectionflags	@"SHF_NOTE_NV_TKINFO"
	.tkinfo
        /*0018*/ 	.word	0x00000002
        /*0030*/ 	.string	""
        /*0030*/ 	.string	"ptxas"
        /*0030*/ 	.string	"Cuda compilation tools, release 13.0, V13.0.88"
        /*0030*/ 	.string	"Build cuda_13.0.r13.0/compiler.36424714_0"
        /*0030*/ 	.string	"-arch sm_100 -m 64 "



//--------------------- .note.nv.cuinfo           --------------------------
	.section	.note.nv.cuinfo,"",@"SHT_NOTE"
	.sectionflags	@"SHF_NOTE_NV_CUINFO"
        /*0018*/ 	.short	0x0002
        /*001a*/ 	.short	0x0064
        /*001c*/ 	.short	0x0082
	.zero		2


//--------------------- .nv.info                  --------------------------
	.section	.nv.info,"",@"SHT_CUDA_INFO"
	.align	4


	//----- nvinfo : EIATTR_REGCOUNT
	.align		4
        /*0000*/ 	.byte	0x04, 0x2f
        /*0002*/ 	.short	(.L_8 - .L_7)
	.align		4
.L_7:
        /*0004*/ 	.word	index@(_Z16debug_msm_kernelP11AffinePointPKS_PK12FieldElementm)
        /*0008*/ 	.word	0x00000020


	//----- nvinfo : EIATTR_FRAME_SIZE
	.align		4
.L_8:
        /*000c*/ 	.byte	0x04, 0x11
        /*000e*/ 	.short	(.L_10 - .L_9)
	.align		4
.L_9:
        /*0010*/ 	.word	index@(_Z16debug_msm_kernelP11AffinePointPKS_PK12FieldElementm)
        /*0014*/ 	.word	0x00000020


	//----- nvinfo : EIATTR_MIN_STACK_SIZE
	.align		4
.L_10:
        /*0018*/ 	.byte	0x04, 0x12
        /*001a*/ 	.short	(.L_12 - .L_11)
	.align		4
.L_11:
        /*001c*/ 	.word	index@(_Z16debug_msm_kernelP11AffinePointPKS_PK12FieldElementm)
        /*0020*/ 	.word	0x00000020
.L_12:


//--------------------- .nv.compat                --------------------------
	.section	.nv.compat,"",@"SHT_CUDA_COMPAT_INFO"
	.align	4
        /*0000*/ 	.byte	0x02, 0x09, 0x00, 0x00, 0x02, 0x02, 0x01, 0x00, 0x02, 0x05, 0x05, 0x00, 0x03, 0x07, 0x01, 0x01
        /*0010*/ 	.byte	0x02, 0x03, 0x00, 0x00, 0x02, 0x06, 0x01, 0x00, 0x04, 0x0b, 0x08, 0x00, 0x09, 0x00, 0x00, 0x00
        /*0020*/ 	.byte	0x00, 0x00, 0x00, 0x00


//--------------------- .nv.info._Z16debug_msm_kernelP11AffinePointPKS_PK12FieldElementm --------------------------
	.section	.nv.info._Z16debug_msm_kernelP11AffinePointPKS_PK12FieldElementm,"",@"SHT_CUDA_INFO"
	.sectionflags	@""
	.align	4


	//----- nvinfo : EIATTR_CUDA_API_VERSION
	.align		4
        /*0000*/ 	.byte	0x04, 0x37
        /*0002*/ 	.short	(.L_14 - .L_13)
.L_13:
        /*0004*/ 	.word	0x00000082


	//----- nvinfo : EIATTR_KPARAM_INFO
	.align		4
.L_14:
        /*0008*/ 	.byte	0x04, 0x17
        /*000a*/ 	.short	(.L_16 - .L_15)
.L_15:
        /*000c*/ 	.word	0x00000000
        /*0010*/ 	.short	0x0003
        /*0012*/ 	.short	0x0018
        /*0014*/ 	.byte	0x00, 0xf0, 0x21, 0x00


	//----- nvinfo : EIATTR_KPARAM_INFO
	.align		4
.L_16:
        /*0018*/ 	.byte	0x04, 0x17
        /*001a*/ 	.short	(.L_18 - .L_17)
.L_17:
        /*001c*/ 	.word	0x00000000
        /*0020*/ 	.short	0x0002
        /*0022*/ 	.short	0x0010
        /*0024*/ 	.byte	0x00, 0xf5, 0x21, 0x00


	//----- nvinfo : EIATTR_KPARAM_INFO
	.align		4
.L_18:
        /*0028*/ 	.byte	0x04, 0x17
        /*002a*/ 	.short	(.L_20 - .L_19)
.L_19:
        /*002c*/ 	.word	0x00000000
        /*0030*/ 	.short	0x0001
        /*0032*/ 	.short	0x0008
        /*0034*/ 	.byte	0x00, 0xf5, 0x21, 0x00


	//----- nvinfo : EIATTR_KPARAM_INFO
	.align		4
.L_20:
        /*0038*/ 	.byte	0x04, 0x17
        /*003a*/ 	.short	(.L_22 - .L_21)
.L_21:
        /*003c*/ 	.word	0x00000000
        /*0040*/ 	.short	0x0000
        /*0042*/ 	.short	0x0000
        /*0044*/ 	.byte	0x00, 0xf5, 0x21, 0x00


	//----- nvinfo : EIATTR_SPARSE_MMA_MASK
	.align		4
.L_22:
        /*0048*/ 	.byte	0x03, 0x50
        /*004a*/ 	.short	0x0000


	//----- nvinfo : EIATTR_MAXREG_COUNT
	.align		4
        /*004c*/ 	.byte	0x03, 0x1b
        /*004e*/ 	.short	0x00ff


	//----- nvinfo : EIATTR_EXTERNS
	.align		4
        /*0050*/ 	.byte	0x04, 0x0f
        /*0052*/ 	.short	(.L_24 - .L_23)


	//   ....[0]....
	.align		4
.L_23:
        /*0054*/ 	.word	index@(vprintf)


	//----- nvinfo : EIATTR_MERCURY_ISA_VERSION
	.align		4
.L_24:
        /*0058*/ 	.byte	0x03, 0x5f
        /*005a*/ 	.short	0x0101


	//----- nvinfo : EIATTR_VRC_CTA_INIT_COUNT
	.align		4
        /*005c*/ 	.byte	0x02, 0x4a
	.zero		1
	.zero		1


	//----- nvinfo : EIATTR_SYSCALL_OFFSETS
	.align		4
        /*0060*/ 	.byte	0x04, 0x46
        /*0062*/ 	.short	(.L_26 - .L_25)


	//   ....[0]....
.L_25:
        /*0064*/ 	.word	0x00000310


	//   ....[1]....
        /*0068*/ 	.word	0x000003f0


	//   ....[2]....
        /*006c*/ 	.word	0x000004d0


	//   ....[3]....
        /*0070*/ 	.word	0x000006d0


	//----- nvinfo : EIATTR_EXIT_INSTR_OFFSETS
	.align		4
.L_26:
        /*0074*/ 	.byte	0x04, 0x1c
        /*0076*/ 	.short	(.L_28 - .L_27)


	//   ....[0]....
.L_27:
        /*0078*/ 	.word	0x000000e0


	//   ....[1]....
        /*007c*/ 	.word	0x000001c0


	//   ....[2]....
        /*0080*/ 	.word	0x00000630


	//   ....[3]....
        /*0084*/ 	.word	0x000006e0


	//----- nvinfo : EIATTR_CRS_STACK_SIZE
	.align		4
.L_28:
        /*0088*/ 	.byte	0x04, 0x1e
        /*008a*/ 	.short	(.L_30 - .L_29)
.L_29:
        /*008c*/ 	.word	0x00000000


	//----- nvinfo : EIATTR_CBANK_PARAM_SIZE
	.align		4
.L_30:
        /*0090*/ 	.byte	0x03, 0x19
        /*0092*/ 	.short	0x0020


	//----- nvinfo : EIATTR_PARAM_CBANK
	.align		4
        /*0094*/ 	.byte	0x04, 0x0a
        /*0096*/ 	.short	(.L_32 - .L_31)
	.align		4
.L_31:
        /*0098*/ 	.word	index@(.nv.constant0._Z16debug_msm_kernelP11AffinePointPKS_PK12FieldElementm)
        /*009c*/ 	.short	0x0380
        /*009e*/ 	.short	0x0020


	//----- nvinfo : EIATTR_SW_WAR
	.align		4
.L_32:
        /*00a0*/ 	.byte	0x04, 0x36
        /*00a2*/ 	.short	(.L_34 - .L_33)
.L_33:
        /*00a4*/ 	.word	0x00000008
.L_34:


//--------------------- .nv.callgraph             --------------------------
	.section	.nv.callgraph,"",@"SHT_CUDA_CALLGRAPH"
	.align	4
	.sectionentsize	8
	.align		4
        /*0000*/ 	.word	0x00000000
	.align		4
        /*0004*/ 	.word	0xffffffff
	.align		4
        /*0008*/ 	.word	index@(_Z16debug_msm_kernelP11AffinePointPKS_PK12FieldElementm)
	.align		4
        /*000c*/ 	.word	index@(vprintf)
	.align		4
        /*0010*/ 	.word	0x00000000
	.align		4
        /*0014*/ 	.word	0xfffffffe
	.align		4
        /*0018*/ 	.word	0x00000000
	.align		4
        /*001c*/ 	.word	0xfffffffd
	.align		4
        /*0020*/ 	.word	0x00000000
	.align		4
        /*0024*/ 	.word	0xfffffffc


//--------------------- .nv.constant4             --------------------------
	.section	.nv.constant4,"a",@progbits
	.align	8
	.align		8
.nv.constant4:
        /*0000*/ 	.dword	vprintf
	.align		8
        /*0008*/ 	.dword	$str
	.align		8
        /*0010*/ 	.dword	$str$1
	.align		8
        /*0018*/ 	.dword	$str$2
	.align		8
        /*0020*/ 	.dword	$str$3


//--------------------- .nv.constant3             --------------------------
	.section	.nv.constant3,"a",@progbits
	.align	8
.nv.constant3:
	.type		BN254_FQ_MOD,@object
	.size		BN254_FQ_MOD,(BN254_FQ_R2 - BN254_FQ_MOD)
BN254_FQ_MOD:
        /*0000*/ 	.byte	0x47, 0xfd, 0x7c, 0xd8, 0x16, 0x8c, 0x20, 0x3c, 0x8d, 0xca, 0x71, 0x68, 0x91, 0x6a, 0x81, 0x97
        /*0010*/ 	.byte	0x5d, 0x58, 0x81, 0x81, 0xb6, 0x45, 0x50, 0xb8, 0x29, 0xa0, 0x31, 0xe1, 0x72, 0x4e, 0x64, 0x30
	.type		BN254_FQ_R2,@object
	.size		BN254_FQ_R2,(BN254_FQ_NINV - BN254_FQ_R2)
BN254_FQ_R2:
        /*0020*/ 	.byte	0x89, 0xfa, 0x8a, 0x53, 0x5b, 0xfc, 0x2c, 0xf3, 0xfb, 0x01, 0x45, 0xd4, 0x11, 0x19, 0xe7, 0xb5
        /*0030*/ 	.byte	0xf6, 0x7f, 0x41, 0x0a, 0xff, 0x1e, 0xab, 0x47, 0x1f, 0x35, 0xb8, 0xca, 0x71, 0x9f, 0xd8, 0x06
	.type		BN254_FQ_NINV,@object
	.size		BN254_FQ_NINV,(.L_2 - BN254_FQ_NINV)
BN254_FQ_NINV:
        /*0040*/ 	.byte	0x89, 0x63, 0x86, 0xe4, 0x82, 0x07, 0xd2, 0x87
.L_2:


//--------------------- .text._Z16debug_msm_kernelP11AffinePointPKS_PK12FieldElementm --------------------------
	.section	.text._Z16debug_msm_kernelP11AffinePointPKS_PK12FieldElementm,"ax",@progbits
	.align	128
        .global         _Z16debug_msm_kernelP11AffinePointPKS_PK12FieldElementm
        .type           _Z16debug_msm_kernelP11AffinePointPKS_PK12FieldElementm,@function
        .size           _Z16debug_msm_kernelP11AffinePointPKS_PK12FieldElementm,(.L_x_7 - _Z16debug_msm_kernelP11AffinePointPKS_PK12FieldElementm)
        .other          _Z16debug_msm_kernelP11AffinePointPKS_PK12FieldElementm,@"STO_CUDA_ENTRY STV_DEFAULT"
_Z16debug_msm_kernelP11AffinePointPKS_PK12FieldElementm:
.text._Z16debug_msm_kernelP11AffinePointPKS_PK12FieldElementm:
[----:B------:R-:W0:Y:S01]  /*0000*/  LDC R1, c[0x0][0x37c] ;  /* 0x0000df00ff017b82 */ /* 0x000e220000000800 */
[----:B------:R-:W1:Y:S01]  /*0010*/  S2R R3, SR_TID.X ;  /* 0x0000000000037919 */ /* 0x000e620000002100 */
[----:B------:R-:W2:Y:S06]  /*0020*/  LDCU UR5, c[0x0][0x2fc] ;  /* 0x00005f80ff0577ac */ /* 0x000eac0008000800 */
[----:B------:R-:W1:Y:S01]  /*0030*/  S2UR UR6, SR_CTAID.X ;  /* 0x00000000000679c3 */ /* 0x000e620000002500 */
[----:B0-----:R-:W-:Y:S01]  /*0040*/  VIADD R1, R1, 0xffffffe0 ;  /* 0xffffffe001017836 */ /* 0x001fe20000000000 */
[----:B------:R-:W0:Y:S01]  /*0050*/  LDCU.64 UR8, c[0x0][0x398] ;  /* 0x00007300ff0877ac */ /* 0x000e220008000a00 */
[----:B------:R-:W3:Y:S05]  /*0060*/  LDCU UR4, c[0x0][0x2f8] ;  /* 0x00005f00ff0477ac */ /* 0x000eea0008000800 */
[----:B------:R-:W1:Y:S01]  /*0070*/  LDC R22, c[0x0][0x360] ;  /* 0x0000d800ff167b82 */ /* 0x000e620000000800 */
[----:B---3--:R-:W-:-:S05]  /*0080*/  IADD3 R2, P1, PT, R1, UR4, RZ ;  /* 0x0000000401027c10 */ /* 0x008fca000ff3e0ff */
[----:B--2---:R-:W-:Y:S02]  /*0090*/  IMAD.X R16, RZ, RZ, UR5, P1 ;  /* 0x00000005ff107e24 */ /* 0x004fe400088e06ff */
[----:B-1----:R-:W-:-:S05]  /*00a0*/  IMAD R22, R22, UR6, R3 ;  /* 0x0000000616167c24 */ /* 0x002fca000f8e0203 */
[----:B0-----:R-:W-:Y:S02]  /*00b0*/  ISETP.GE.U32.AND P0, PT, R22, UR8, PT ;  /* 0x0000000816007c0c */ /* 0x001fe4000bf06070 */
[----:B------:R-:W-:-:S04]  /*00c0*/  SHF.R.S32.HI R3, RZ, 0x1f, R22 ;  /* 0x0000001fff037819 */ /* 0x000fc80000011416 */
[----:B------:R-:W-:-:S13]  /*00d0*/  ISETP.GE.U32.AND.EX P0, PT, R3, UR9, PT, P0 ;  /* 0x0000000903007c0c */ /* 0x000fda000bf06100 */
[----:B------:R-:W-:Y:S05]  /*00e0*/  @P0 EXIT ;  /* 0x000000000000094d */ /* 0x000fea0003800000 */
[----:B------:R-:W-:Y:S01]  /*00f0*/  ISETP.GE.AND P0, PT, R22, 0x5, PT ;  /* 0x000000051600780c */ /* 0x000fe20003f06270 */
[----:B------:R-:W0:-:S12]  /*0100*/  LDCU.64 UR36, c[0x0][0x358] ;  /* 0x00006b00ff2477ac */ /* 0x000e180008000a00 */
[----:B------:R-:W-:Y:S05]  /*0110*/  @!P0 BRA `(.L_x_0) ;  /* 0x00000000002c8947 */ /* 0x000fea0003800000 */
[----:B------:R-:W1:Y:S02]  /*0120*/  LDC.64 R2, c[0x0][0x380] ;  /* 0x0000e000ff027b82 */ /* 0x000e640000000a00 */
[----:B-1----:R-:W-:-:S05]  /*0130*/  IMAD.WIDE.U32 R22, R22, 0x40, R2 ;  /* 0x0000004016167825 */ /* 0x002fca00078e0002 */
[----:B0-----:R-:W-:Y:S04]  /*0140*/  STG.E.64 desc[UR36][R22.64], RZ ;  /* 0x000000ff16007986 */ /* 0x001fe8000c101b24 */
[----:B------:R-:W-:Y:S04]  /*0150*/  STG.E.64 desc[UR36][R22.64+0x8], RZ ;  /* 0x000008ff16007986 */ /* 0x000fe8000c101b24 */
[----:B------:R-:W-:Y:S04]  /*0160*/  STG.E.64 desc[UR36][R22.64+0x10], RZ ;  /* 0x000010ff16007986 */ /* 0x000fe8000c101b24 */
[----:B------:R-:W-:Y:S04]  /*0170*/  STG.E.64 desc[UR36][R22.64+0x18], RZ ;  /* 0x000018ff16007986 */ /* 0x000fe8000c101b24 */
[----:B------:R-:W-:Y:S04]  /*0180*/  STG.E.64 desc[UR36][R22.64+0x20], RZ ;  /* 0x000020ff16007986 */ /* 0x000fe8000c101b24 */
[----:B------:R-:W-:Y:S04]  /*0190*/  STG.E.64 desc[UR36][R22.64+0x28], RZ ;  /* 0x000028ff16007986 */ /* 0x000fe8000c101b24 */
[----:B------:R-:W-:Y:S04]  /*01a0*/  STG.E.64 desc[UR36][R22.64+0x30], RZ ;  /* 0x000030ff16007986 */ /* 0x000fe8000c101b24 */
[----:B------:R-:W-:Y:S01]  /*01b0*/  STG.E.64 desc[UR36][R22.64+0x38], RZ ;  /* 0x000038ff16007986 */ /* 0x000fe2000c101b24 */
[----:B------:R-:W-:Y:S05]  /*01c0*/  EXIT ;  /* 0x000000000000794d */ /* 0x000fea0003800000 */
.L_x_0:
[----:B------:R-:W1:Y:S01]  /*01d0*/  LDCU.64 UR4, c[0x0][0x388] ;  /* 0x00007100ff0477ac */ /* 0x000e620008000a00 */
[C---:B------:R-:W-:Y:S01]  /*01e0*/  ISETP.NE.AND P0, PT, R22.reuse, RZ, PT ;  /* 0x000000ff1600720c */ /* 0x040fe20003f05270 */
[C---:B------:R-:W-:Y:S01]  /*01f0*/  IMAD.SHL.U32 R17, R22.reuse, 0x40, RZ ;  /* 0x0000004016117824 */ /* 0x040fe200078e00ff */
[----:B------:R-:W-:Y:S01]  /*0200*/  SHF.L.U64.HI R18, R22, 0x6, R3 ;  /* 0x0000000616127819 */ /* 0x000fe20000010203 */
[----:B------:R-:W-:Y:S03]  /*0210*/  BSSY.RECONVERGENT B6, `(.L_x_1) ;  /* 0x000002d000067945 */ /* 0x000fe60003800200 */
[----:B-1----:R-:W-:-:S04]  /*0220*/  IADD3 R24, P1, PT, R17, UR4, RZ ;  /* 0x0000000411187c10 */ /* 0x002fc8000ff3e0ff */
[----:B------:R-:W-:-:S03]  /*0230*/  IADD3.X R25, PT, PT, R18, UR5, RZ, P1, !PT ;  /* 0x0000000512197c10 */ /* 0x000fc60008ffe4ff */
[----:B------:R-:W-:Y:S06]  /*0240*/  @P0 BRA `(.L_x_2) ;  /* 0x0000000000a40947 */ /* 0x000fec0003800000 */
[----:B------:R-:W-:Y:S01]  /*0250*/  MOV R19, 0x0 ;  /* 0x0000000000137802 */ /* 0x000fe20000000f00 */
[----:B------:R-:W1:Y:S01]  /*0260*/  LDCU.64 UR4, c[0x0][0x390] ;  /* 0x00007200ff0477ac */ /* 0x000e620008000a00 */
[----:B------:R2:W-:Y:S01]  /*0270*/  STL [R1], RZ ;  /* 0x000000ff01007387 */ /* 0x0005e20000100800 */
[----:B------:R-:W-:Y:S01]  /*0280*/  IMAD.MOV.U32 R6, RZ, RZ, R2 ;  /* 0x000000ffff067224 */ /* 0x000fe200078e0002 */
[----:B------:R2:W3:Y:S01]  /*0290*/  LDC.64 R8, c[0x4][R19] ;  /* 0x0100000013087b82 */ /* 0x0004e20000000a00 */
[----:B------:R-:W4:Y:S01]  /*02a0*/  LDCU.64 UR6, c[0x4][0x8] ;  /* 0x01000100ff0677ac */ /* 0x000f220008000a00 */
[----:B------:R-:W-:Y:S01]  /*02b0*/  IMAD.MOV.U32 R7, RZ, RZ, R16 ;  /* 0x000000ffff077224 */ /* 0x000fe200078e0010 */
[----:B-1----:R-:W-:Y:S01]  /*02c0*/  LEA R26, P0, R22, UR4, 0x5 ;  /* 0x00000004161a7c11 */ /* 0x002fe2000f8028ff */
[----:B----4-:R-:W-:-:S03]  /*02d0*/  IMAD.U32 R4, RZ, RZ, UR6 ;  /* 0x00000006ff047e24 */ /* 0x010fc6000f8e00ff */
[----:B------:R-:W-:Y:S01]  /*02e0*/  LEA.HI.X R27, R22, UR5, R3, 0x5, P0 ;  /* 0x00000005161b7c11 */ /* 0x000fe200080f2c03 */
[----:B--2---:R-:W-:-:S08]  /*02f0*/  IMAD.U32 R5, RZ, RZ, UR7 ;  /* 0x00000007ff057e24 */ /* 0x004fd0000f8e00ff */
[----:B------:R-:W-:-:S07]  /*0300*/  LEPC R20, `(.L_x_3) ;  /* 0x000000001014794e */ /* 0x000fce0000000000 */
[----:B0--3--:R-:W-:Y:S05]  /*0310*/  CALL.ABS.NOINC R8 ;  /* 0x0000000008007343 */ /* 0x009fea0003c00000 */
.L_x_3:
[----:B------:R-:W2:Y:S04]  /*0320*/  LDG.E.64 R8, desc[UR36][R24.64+0x18] ;  /* 0x0000182418087981 */ /* 0x000ea8000c1e1b00 */
[----:B------:R-:W2:Y:S04]  /*0330*/  LDG.E.64 R10, desc[UR36][R24.64+0x10] ;  /* 0x00001024180a7981 */ /* 0x000ea8000c1e1b00 */
[----:B------:R-:W3:Y:S04]  /*0340*/  LDG.E.64 R12, desc[UR36][R24.64+0x8] ;  /* 0x00000824180c7981 */ /* 0x000ee8000c1e1b00 */
[----:B------:R-:W3:Y:S01]  /*0350*/  LDG.E.64 R14, desc[UR36][R24.64] ;  /* 0x00000024180e7981 */ /* 0x000ee2000c1e1b00 */
[----:B------:R0:W1:Y:S01]  /*0360*/  LDC.64 R28, c[0x4][R19] ;  /* 0x01000000131c7b82 */ /* 0x0000620000000a00 */
[----:B------:R-:W4:Y:S01]  /*0370*/  LDCU.64 UR4, c[0x4][0x10] ;  /* 0x01000200ff0477ac */ /* 0x000f220008000a00 */
[----:B------:R-:W-:Y:S01]  /*0380*/  MOV R6, R2 ;  /* 0x0000000200067202 */ /* 0x000fe20000000f00 */
[----:B------:R-:W-:-:S02]  /*0390*/  IMAD.MOV.U32 R7, RZ, RZ, R16 ;  /* 0x000000ffff077224 */ /* 0x000fc400078e0010 */
[----:B----4-:R-:W-:Y:S02]  /*03a0*/  IMAD.U32 R4, RZ, RZ, UR4 ;  /* 0x00000004ff047e24 */ /* 0x010fe4000f8e00ff */
[----:B------:R-:W-:Y:S01]  /*03b0*/  IMAD.U32 R5, RZ, RZ, UR5 ;  /* 0x00000005ff057e24 */ /* 0x000fe2000f8e00ff */
[----:B--2---:R0:W-:Y:S04]  /*03c0*/  STL.128 [R1], R8 ;  /* 0x0000000801007387 */ /* 0x0041e80000100c00 */
[----:B-1-3--:R0:W-:Y:S02]  /*03d0*/  STL.128 [R1+0x10], R12 ;  /* 0x0000100c01007387 */ /* 0x00a1e40000100c00 */
[----:B------:R-:W-:-:S07]  /*03e0*/  LEPC R20, `(.L_x_4) ;  /* 0x000000001014794e */ /* 0x000fce0000000000 */
[----:B0-----:R-:W-:Y:S05]  /*03f0*/  CALL.ABS.NOINC R28 ;  /* 0x000000001c007343 */ /* 0x001fea0003c00000 */
.L_x_4:
[----:B------:R-:W2:Y:S04]  /*0400*/  LDG.E.64 R8, desc[UR36][R26.64+0x18] ;  /* 0x000018241a087981 */ /* 0x000ea8000c1e1b00 */
[----:B------:R-:W2:Y:S04]  /*0410*/  LDG.E.64 R10, desc[UR36][R26.64+0x10] ;  /* 0x000010241a0a7981 */ /* 0x000ea8000c1e1b00 */
[----:B------:R-:W3:Y:S04]  /*0420*/  LDG.E.64 R12, desc[UR36][R26.64+0x8] ;  /* 0x000008241a0c7981 */ /* 0x000ee8000c1e1b00 */
[----:B------:R-:W3:Y:S01]  /*0430*/  LDG.E.64 R14, desc[UR36][R26.64] ;  /* 0x000000241a0e7981 */ /* 0x000ee2000c1e1b00 */
[----:B------:R0:W1:Y:S01]  /*0440*/  LDC.64 R28, c[0x4][R19] ;  /* 0x01000000131c7b82 */ /* 0x0000620000000a00 */
[----:B------:R-:W4:Y:S01]  /*0450*/  LDCU.64 UR4, c[0x4][0x18] ;  /* 0x01000300ff0477ac */ /* 0x000f220008000a00 */
[----:B------:R-:W-:-:S02]  /*0460*/  IMAD.MOV.U32 R6, RZ, RZ, R2 ;  /* 0x000000ffff067224 */ /* 0x000fc400078e0002 */
[----:B------:R-:W-:Y:S02]  /*0470*/  IMAD.MOV.U32 R7, RZ, RZ, R16 ;  /* 0x000000ffff077224 */ /* 0x000fe400078e0010 */
[----:B----4-:R-:W-:Y:S02]  /*0480*/  IMAD.U32 R4, RZ, RZ, UR4 ;  /* 0x00000004ff047e24 */ /* 0x010fe4000f8e00ff */
[----:B------:R-:W-:Y:S01]  /*0490*/  IMAD.U32 R5, RZ, RZ, UR5 ;  /* 0x00000005ff057e24 */ /* 0x000fe2000f8e00ff */
[----:B--2---:R0:W-:Y:S04]  /*04a0*/  STL.128 [R1], R8 ;  /* 0x0000000801007387 */ /* 0x0041e80000100c00 */
[----:B-1-3--:R0:W-:Y:S02]  /*04b0*/  STL.128 [R1+0x10], R12 ;  /* 0x0000100c01007387 */ /* 0x00a1e40000100c00 */
[----:B------:R-:W-:-:S07]  /*04c0*/  LEPC R20, `(.L_x_2) ;  /* 0x000000001014794e */ /* 0x000fce0000000000 */
[----:B0-----:R-:W-:Y:S05]  /*04d0*/  CALL.ABS.NOINC R28 ;  /* 0x000000001c007343 */ /* 0x001fea0003c00000 */
.L_x_2:
[----:B0-----:R-:W-:Y:S05]  /*04e0*/  BSYNC.RECONVERGENT B6 ;  /* 0x0000000000067941 */ /* 0x001fea0003800200 */
.L_x_1:
[----:B------:R-:W2:Y:S01]  /*04f0*/  LDG.E.64 R20, desc[UR36][R24.64] ;  /* 0x0000002418147981 */ /* 0x000ea2000c1e1b00 */
[----:B------:R-:W0:Y:S03]  /*0500*/  LDCU.64 UR4, c[0x0][0x380] ;  /* 0x00007000ff0477ac */ /* 0x000e260008000a00 */
[----:B------:R-:W3:Y:S04]  /*0510*/  LDG.E.64 R14, desc[UR36][R24.64+0x8] ;  /* 0x00000824180e7981 */ /* 0x000ee8000c1e1b00 */
[----:B------:R-:W4:Y:S04]  /*0520*/  LDG.E.64 R12, desc[UR36][R24.64+0x10] ;  /* 0x00001024180c7981 */ /* 0x000f28000c1e1b00 */
[----:B------:R-:W5:Y:S04]  /*0530*/  LDG.E.64 R10, desc[UR36][R24.64+0x18] ;  /* 0x00001824180a7981 */ /* 0x000f68000c1e1b00 */
[----:B------:R-:W5:Y:S04]  /*0540*/  LDG.E.64 R8, desc[UR36][R24.64+0x20] ;  /* 0x0000202418087981 */ /* 0x000f68000c1e1b00 */
[----:B------:R-:W5:Y:S04]  /*0550*/  LDG.E.64 R6, desc[UR36][R24.64+0x28] ;  /* 0x0000282418067981 */ /* 0x000f68000c1e1b00 */
[----:B------:R-:W5:Y:S04]  /*0560*/  LDG.E.64 R4, desc[UR36][R24.64+0x30] ;  /* 0x0000302418047981 */ /* 0x000f68000c1e1b00 */
[----:B------:R-:W5:Y:S01]  /*0570*/  LDG.E.64 R28, desc[UR36][R24.64+0x38] ;  /* 0x00003824181c7981 */ /* 0x000f62000c1e1b00 */
[----:B0-----:R-:W-:-:S04]  /*0580*/  IADD3 R26, P0, PT, R17, UR4, RZ ;  /* 0x00000004111a7c10 */ /* 0x001fc8000ff1e0ff */
[----:B------:R-:W-:Y:S02]  /*0590*/  IADD3.X R27, PT, PT, R18, UR5, RZ, P0, !PT ;  /* 0x00000005121b7c10 */ /* 0x000fe400087fe4ff */
[----:B------:R-:W-:-:S03]  /*05a0*/  ISETP.NE.AND P0, PT, R22, RZ, PT ;  /* 0x000000ff1600720c */ /* 0x000fc60003f05270 */
[----:B--2---:R0:W-:Y:S04]  /*05b0*/  STG.E.64 desc[UR36][R26.64], R20 ;  /* 0x000000141a007986 */ /* 0x0041e8000c101b24 */
[----:B---3--:R0:W-:Y:S04]  /*05c0*/  STG.E.64 desc[UR36][R26.64+0x8], R14 ;  /* 0x0000080e1a007986 */ /* 0x0081e8000c101b24 */
[----:B----4-:R0:W-:Y:S04]  /*05d0*/  STG.E.64 desc[UR36][R26.64+0x10], R12 ;  /* 0x0000100c1a007986 */ /* 0x0101e8000c101b24 */
[----:B-----5:R0:W-:Y:S04]  /*05e0*/  STG.E.64 desc[UR36][R26.64+0x18], R10 ;  /* 0x0000180a1a007986 */ /* 0x0201e8000c101b24 */
[----:B------:R0:W-:Y:S04]  /*05f0*/  STG.E.64 desc[UR36][R26.64+0x20], R8 ;  /* 0x000020081a007986 */ /* 0x0001e8000c101b24 */
[----:B------:R0:W-:Y:S04]  /*0600*/  STG.E.64 desc[UR36][R26.64+0x28], R6 ;  /* 0x000028061a007986 */ /* 0x0001e8000c101b24 */
[----:B------:R0:W-:Y:S04]  /*0610*/  STG.E.64 desc[UR36][R26.64+0x30], R4 ;  /* 0x000030041a007986 */ /* 0x0001e8000c101b24 */
[----:B------:R0:W-:Y:S01]  /*0620*/  STG.E.64 desc[UR36][R26.64+0x38], R28 ;  /* 0x0000381c1a007986 */ /* 0x0001e2000c101b24 */
[----:B------:R-:W-:Y:S05]  /*0630*/  @P0 EXIT ;  /* 0x000000000000094d */ /* 0x000fea0003800000 */
[----:B------:R-:W-:Y:S01]  /*0640*/  MOV R0, 0x0 ;  /* 0x0000000000007802 */ /* 0x000fe20000000f00 */
[----:B------:R1:W-:Y:S01]  /*0650*/  STL [R1], RZ ;  /* 0x000000ff01007387 */ /* 0x0003e20000100800 */
[----:B------:R-:W2:Y:S01]  /*0660*/  LDCU.64 UR4, c[0x4][0x20] ;  /* 0x01000400ff0477ac */ /* 0x000ea20008000a00 */
[----:B0-----:R-:W-:Y:S01]  /*0670*/  IMAD.MOV.U32 R6, RZ, RZ, R2 ;  /* 0x000000ffff067224 */ /* 0x001fe200078e0002 */
[----:B------:R1:W0:Y:S01]  /*0680*/  LDC.64 R8, c[0x4][R0] ;  /* 0x0100000000087b82 */ /* 0x0002220000000a00 */
[----:B------:R-:W-:Y:S01]  /*0690*/  IMAD.MOV.U32 R7, RZ, RZ, R16 ;  /* 0x000000ffff077224 */ /* 0x000fe200078e0010 */
[----:B--2---:R-:W-:Y:S01]  /*06a0*/  MOV R4, UR4 ;  /* 0x0000000400047c02 */ /* 0x004fe20008000f00 */
[----:B-1----:R-:W-:-:S07]  /*06b0*/  IMAD.U32 R5, RZ, RZ, UR5 ;  /* 0x00000005ff057e24 */ /* 0x002fce000f8e00ff */
[----:B------:R-:W-:-:S07]  /*06c0*/  LEPC R20, `(.L_x_5) ;  /* 0x000000001014794e */ /* 0x000fce0000000000 */
[----:B0-----:R-:W-:Y:S05]  /*06d0*/  CALL.ABS.NOINC R8 ;  /* 0x0000000008007343 */ /* 0x001fea0003c00000 */
.L_x_5:
[----:B------:R-:W-:Y:S05]  /*06e0*/  EXIT ;  /* 0x000000000000794d */ /* 0x000fea0003800000 */
.L_x_6:
[----:B------:R-:W-:-:S00]  /*06f0*/  BRA `(.L_x_6) ;  /* 0xfffffffc00fc7947 */ /* 0x000fc0000383ffff */
[----:B------:R-:W-:-:S00]  /*0700*/  NOP ;  /* 0x0000000000007918 */ /* 0x000fc00000000000 */
[----:B------:R-:W-:-:S00]  /*0710*/  NOP ;  /* 0x0000000000007918 */ /* 0x000fc00000000000 */
[----:B------:R-:W-:-:S00]  /*0720*/  NOP ;  /* 0x0000000000007918 */ /* 0x000fc00000000000 */
[----:B------:R-:W-:-:S00]  /*0730*/  NOP ;  /* 0x0000000000007918 */ /* 0x000fc00000000000 */
[----:B------:R-:W-:-:S00]  /*0740*/  NOP ;  /* 0x0000000000007918 */ /* 0x000fc00000000000 */
[----:B------:R-:W-:-:S00]  /*0750*/  NOP ;  /* 0x0000000000007918 */ /* 0x000fc00000000000 */
[----:B------:R-:W-:-:S00]  /*0760*/  NOP ;  /* 0x0000000000007918 */ /* 0x000fc00000000000 */
[----:B------:R-:W-:-:S00]  /*0770*/  NOP ;  /* 0x0000000000007918 */ /* 0x000fc00000000000 */
.L_x_7:


//--------------------- .nv.global.init           --------------------------
	.section	.nv.global.init,"aw",@progbits
.nv.global.init:
	.type		$str$3,@object
	.size		$str$3,($str - $str$3)
$str$3:
        /*0000*/ 	.byte	0x47, 0x50, 0x55, 0x20, 0x50, 0x6f, 0x69, 0x6e, 0x74, 0x20, 0x25, 0x64, 0x20, 0x63, 0x6f, 0x6d
        /*0010*/ 	.byte	0x70, 0x6c, 0x65, 0x74, 0x65, 0x64, 0x0a, 0x00
	.type		$str,@object
	.size		$str,($str$2 - $str)
$str:
        /*0018*/ 	.byte	0x0a, 0x3d, 0x3d, 0x3d, 0x20, 0x47, 0x50, 0x55, 0x20, 0x44, 0x65, 0x62, 0x75, 0x67, 0x20, 0x50
        /*0028*/ 	.byte	0x6f, 0x69, 0x6e, 0x74, 0x20, 0x25, 0x64, 0x20, 0x3d, 0x3d, 0x3d, 0x0a, 0x00
	.type		$str$2,@object
	.size		$str$2,($str$1 - $str$2)
$str$2:
        /*0035*/ 	.byte	0x53, 0x63, 0x61, 0x6c, 0x61, 0x72, 0x3a, 0x20, 0x25, 0x30, 0x31, 0x36, 0x6c, 0x6c, 0x78, 0x5f
        /*0045*/ 	.byte	0x25, 0x30, 0x31, 0x36, 0x6c, 0x6c, 0x78, 0x5f, 0x25, 0x30, 0x31, 0x36, 0x6c, 0x6c, 0x78, 0x5f
        /*0055*/ 	.byte	0x25, 0x30, 0x31, 0x36, 0x6c, 0x6c, 0x78, 0x0a, 0x00
	.type		$str$1,@object
	.size		$str$1,(.L_4 - $str$1)
$str$1:
        /*005e*/ 	.byte	0x50, 0x6f, 0x69, 0x6e, 0x74, 0x20, 0x58, 0x3a, 0x20, 0x25, 0x30, 0x31, 0x36, 0x6c, 0x6c, 0x78
        /*006e*/ 	.byte	0x5f, 0x25, 0x30, 0x31, 0x36, 0x6c, 0x6c, 0x78, 0x5f, 0x25, 0x30, 0x31, 0x36, 0x6c, 0x6c, 0x78
        /*007e*/ 	.byte	0x5f, 0x25, 0x30, 0x31, 0x36, 0x6c, 0x6c, 0x78, 0x0a, 0x00
.L_4:


//--------------------- .nv.shared.reserved.0     --------------------------
	.section	.nv.shared.reserved.0,"aw",@nobits
	.weak		__nv_reservedSMEM_offset_0_alias
	.size		__nv_reservedSMEM_offset_0_alias, 0, 64
	.other		__nv_reservedSMEM_offset_0_alias,@"STO_CUDA_RESERVED_SHARED STV_DEFAULT"
__nv_reservedSMEM_offset_0_alias:
	.zero		0
	.zero		64


//--------------------- .nv.constant0._Z16debug_msm_kernelP11AffinePointPKS_PK12FieldElementm --------------------------
	.section	.nv.constant0._Z16debug_msm_kernelP11AffinePointPKS_PK12FieldElementm,"a",@progbits
	.sectionflags	@""
	.align	4
.nv.constant0._Z16debug_msm_kernelP11AffinePointPKS_PK12FieldElementm:
	.zero		928


//--------------------- SYMBOLS --------------------------

	.type		.nv.reservedSmem.offset0,@object
	.size		.nv.reservedSmem.offset0,0x4
	.type		vprintf,@function
